	.headerflags	@"EF_CUDA_TEXMODE_UNIFIED EF_CUDA_64BIT_ADDRESS EF_CUDA_ACCELERATORS EF_CUDA_SM90 EF_CUDA_VIRTUAL_SM(EF_CUDA_SM90)"
	.elftype	@"ET_EXEC"


//--------------------- .nv.info                  --------------------------
	.section	.nv.info,"",@"SHT_CUDA_INFO"
	.align	4


	//----- nvinfo : EIATTR_REGCOUNT
	.align		4
        /*0000*/ 	.byte	0x04, 0x2f
        /*0002*/ 	.short	(.L_3 - .L_2)
	.align		4
.L_2:
        /*0004*/ 	.word	index@(triton_poi_fused__native_batch_norm_legit_no_training_hardtanh_1)
        /*0008*/ 	.word	0x00000012


	//----- nvinfo : EIATTR_MIN_STACK_SIZE
	.align		4
.L_3:
        /*000c*/ 	.byte	0x04, 0x12
        /*000e*/ 	.short	(.L_5 - .L_4)
	.align		4
.L_4:
        /*0010*/ 	.word	index@(triton_poi_fused__native_batch_norm_legit_no_training_hardtanh_1)
        /*0014*/ 	.word	0x00000000


	//----- nvinfo : EIATTR_FRAME_SIZE
	.align		4
.L_5:
        /*0018*/ 	.byte	0x04, 0x11
        /*001a*/ 	.short	(.L_7 - .L_6)
	.align		4
.L_6:
        /*001c*/ 	.word	index@(triton_poi_fused__native_batch_norm_legit_no_training_hardtanh_1)
        /*0020*/ 	.word	0x00000000


	//----- nvinfo : EIATTR_MIN_STACK_SIZE
	.align		4
.L_7:
        /*0024*/ 	.byte	0x04, 0x12
        /*0026*/ 	.short	(.L_9 - .L_8)
	.align		4
.L_8:
        /*0028*/ 	.word	index@(triton_poi_fused__native_batch_norm_legit_no_training_hardtanh_1)
        /*002c*/ 	.word	0x00000000
.L_9:


//--------------------- .nv.info.triton_poi_fused__native_batch_norm_legit_no_training_hardtanh_1 --------------------------
	.section	.nv.info.triton_poi_fused__native_batch_norm_legit_no_training_hardtanh_1,"",@"SHT_CUDA_INFO"
	.sectionflags	@""
	.align	4


	//----- nvinfo : EIATTR_CUDA_API_VERSION
	.align		4
        /*0000*/ 	.byte	0x04, 0x37
        /*0002*/ 	.short	(.L_11 - .L_10)
.L_10:
        /*0004*/ 	.word	0x0000007c


	//----- nvinfo : EIATTR_KPARAM_INFO
	.align		4
.L_11:
        /*0008*/ 	.byte	0x04, 0x17
        /*000a*/ 	.short	(.L_13 - .L_12)
.L_12:
        /*000c*/ 	.word	0x00000000
        /*0010*/ 	.short	0x0006
        /*0012*/ 	.short	0x0030
        /*0014*/ 	.byte	0x00, 0xf0, 0x11, 0x00


	//----- nvinfo : EIATTR_KPARAM_INFO
	.align		4
.L_13:
        /*0018*/ 	.byte	0x04, 0x17
        /*001a*/ 	.short	(.L_15 - .L_14)
.L_14:
        /*001c*/ 	.word	0x00000000
        /*0020*/ 	.short	0x0005
        /*0022*/ 	.short	0x0028
        /*0024*/ 	.byte	0x00, 0xf4, 0x21, 0x00


	//----- nvinfo : EIATTR_KPARAM_INFO
	.align		4
.L_15:
        /*0028*/ 	.byte	0x04, 0x17
        /*002a*/ 	.short	(.L_17 - .L_16)
.L_16:
        /*002c*/ 	.word	0x00000000
        /*0030*/ 	.short	0x0004
        /*0032*/ 	.short	0x0020
        /*0034*/ 	.byte	0x00, 0xf4, 0x21, 0x00


	//----- nvinfo : EIATTR_KPARAM_INFO
	.align		4
.L_17:
        /*0038*/ 	.byte	0x04, 0x17
        /*003a*/ 	.short	(.L_19 - .L_18)
.L_18:
        /*003c*/ 	.word	0x00000000
        /*0040*/ 	.short	0x0003
        /*0042*/ 	.short	0x0018
        /*0044*/ 	.byte	0x00, 0xf4, 0x21, 0x00


	//----- nvinfo : EIATTR_KPARAM_INFO
	.align		4
.L_19:
        /*0048*/ 	.byte	0x04, 0x17
        /*004a*/ 	.short	(.L_21 - .L_20)
.L_20:
        /*004c*/ 	.word	0x00000000
        /*0050*/ 	.short	0x0002
        /*0052*/ 	.short	0x0010
        /*0054*/ 	.byte	0x00, 0xf4, 0x21, 0x00


	//----- nvinfo : EIATTR_KPARAM_INFO
	.align		4
.L_21:
        /*0058*/ 	.byte	0x04, 0x17
        /*005a*/ 	.short	(.L_23 - .L_22)
.L_22:
        /*005c*/ 	.word	0x00000000
        /*0060*/ 	.short	0x0001
        /*0062*/ 	.short	0x0008
        /*0064*/ 	.byte	0x00, 0xf4, 0x21, 0x00


	//----- nvinfo : EIATTR_KPARAM_INFO
	.align		4
.L_23:
        /*0068*/ 	.byte	0x04, 0x17
        /*006a*/ 	.short	(.L_25 - .L_24)
.L_24:
        /*006c*/ 	.word	0x00000000
        /*0070*/ 	.short	0x0000
        /*0072*/ 	.short	0x0000
        /*0074*/ 	.byte	0x00, 0xf4, 0x21, 0x00


	//----- nvinfo : EIATTR_SPARSE_MMA_MASK
	.align		4
.L_25:
        /*0078*/ 	.byte	0x03, 0x50
        /*007a*/ 	.short	0x0000


	//----- nvinfo : EIATTR_MAXREG_COUNT
	.align		4
        /*007c*/ 	.byte	0x03, 0x1b
        /*007e*/ 	.short	0x00ff


	//----- nvinfo : EIATTR_EXIT_INSTR_OFFSETS
	.align		4
        /*0080*/ 	.byte	0x04, 0x1c
        /*0082*/ 	.short	(.L_27 - .L_26)


	//   ....[0]....
.L_26:
        /*0084*/ 	.word	0x00000350


	//   ....[1]....
        /*0088*/ 	.word	0x00000370


	//----- nvinfo : EIATTR_REQNTID
	.align		4
.L_27:
        /*008c*/ 	.byte	0x04, 0x10
        /*008e*/ 	.short	(.L_29 - .L_28)
.L_28:
        /*0090*/ 	.word	0x00000080
        /*0094*/ 	.word	0x00000001
        /*0098*/ 	.word	0x00000001


	//----- nvinfo : EIATTR_CBANK_PARAM_SIZE
	.align		4
.L_29:
        /*009c*/ 	.byte	0x03, 0x19
        /*009e*/ 	.short	0x0034


	//----- nvinfo : EIATTR_PARAM_CBANK
	.align		4
        /*00a0*/ 	.byte	0x04, 0x0a
        /*00a2*/ 	.short	(.L_31 - .L_30)
	.align		4
.L_30:
        /*00a4*/ 	.word	index@(.nv.constant0.triton_poi_fused__native_batch_norm_legit_no_training_hardtanh_1)
        /*00a8*/ 	.short	0x0210
        /*00aa*/ 	.short	0x0034


	//----- nvinfo : EIATTR_SW_WAR
	.align		4
.L_31:
        /*00ac*/ 	.byte	0x04, 0x36
        /*00ae*/ 	.short	(.L_33 - .L_32)
.L_32:
        /*00b0*/ 	.word	0x00000008
.L_33:


//--------------------- .nv.callgraph             --------------------------
	.section	.nv.callgraph,"",@"SHT_CUDA_CALLGRAPH"
	.align	4
	.sectionentsize	8
	.align		4
        /*0000*/ 	.word	0x00000000
	.align		4
        /*0004*/ 	.word	0xffffffff
	.align		4
        /*0008*/ 	.word	0x00000000
	.align		4
        /*000c*/ 	.word	0xfffffffe
	.align		4
        /*0010*/ 	.word	0x00000000
	.align		4
        /*0014*/ 	.word	0xfffffffd
	.align		4
        /*0018*/ 	.word	0x00000000
	.align		4
        /*001c*/ 	.word	0xfffffffc


//--------------------- .nv.constant4             --------------------------
	.section	.nv.constant4,"a",@progbits
	.align	8
	.align		8
.nv.constant4:
        /*0000*/ 	.dword	_$_str
	.align		8
        /*0008*/ 	.dword	_$_str_$_2


//--------------------- .text.triton_poi_fused__native_batch_norm_legit_no_training_hardtanh_1 --------------------------
	.section	.text.triton_poi_fused__native_batch_norm_legit_no_training_hardtanh_1,"ax",@progbits
	.align	128
        .global         triton_poi_fused__native_batch_norm_legit_no_training_hardtanh_1
        .type           triton_poi_fused__native_batch_norm_legit_no_training_hardtanh_1,@function
        .size           triton_poi_fused__native_batch_norm_legit_no_training_hardtanh_1,(.L_x_1 - triton_poi_fused__native_batch_norm_legit_no_training_hardtanh_1)
        .other          triton_poi_fused__native_batch_norm_legit_no_training_hardtanh_1,@"STO_CUDA_ENTRY STV_DEFAULT"
triton_poi_fused__native_batch_norm_legit_no_training_hardtanh_1:
.text.triton_poi_fused__native_batch_norm_legit_no_training_hardtanh_1:
[----:B------:R-:W0:Y:S01]  /*0000*/  LDC R1, c[0x0][0x28] ;  /* 0x00000a00ff017b82 */ /* 0x000e220000000800 */
[----:B------:R-:W1:Y:S07]  /*0010*/  S2R R0, SR_TID.X ;  /* 0x0000000000007919 */ /* 0x000e6e0000002100 */
[----:B------:R-:W2:Y:S01]  /*0020*/  LDC.64 R6, c[0x0][0x220] ;  /* 0x00008800ff067b82 */ /* 0x000ea20000000a00 */
[----:B------:R-:W-:Y:S01]  /*0030*/  CS2R R14, SRZ ;  /* 0x00000000000e7805 */ /* 0x000fe2000001ff00 */
[----:B------:R-:W-:Y:S01]  /*0040*/  ULDC.64 UR4, c[0x0][0x208] ;  /* 0x0000820000047ab9 */ /* 0x000fe20000000a00 */
[----:B------:R-:W3:Y:S05]  /*0050*/  S2R R3, SR_CTAID.X ;  /* 0x0000000000037919 */ /* 0x000eea0000002500 */
[----:B------:R-:W4:Y:S08]  /*0060*/  LDC.64 R4, c[0x0][0x218] ;  /* 0x00008600ff047b82 */ /* 0x000f300000000a00 */
[----:B------:R-:W5:Y:S08]  /*0070*/  LDC.64 R8, c[0x0][0x228] ;  /* 0x00008a00ff087b82 */ /* 0x000f700000000a00 */
[----:B------:R-:W4:Y:S01]  /*0080*/  LDC.64 R10, c[0x0][0x230] ;  /* 0x00008c00ff0a7b82 */ /* 0x000f220000000a00 */
[----:B-1----:R-:W-:-:S02]  /*0090*/  LOP3.LUT R0, R0, 0x7f, RZ, 0xc0, !PT ;  /* 0x0000007f00007812 */ /* 0x002fc400078ec0ff */
[----:B---3--:R-:W-:-:S03]  /*00a0*/  SHF.R.S32.HI R2, RZ, 0x18, R3 ;  /* 0x00000018ff027819 */ /* 0x008fc60000011403 */
[----:B------:R-:W-:Y:S01]  /*00b0*/  IMAD R0, R3, 0x80, R0 ;  /* 0x0000008003007824 */ /* 0x000fe200078e0200 */
[----:B------:R-:W-:-:S04]  /*00c0*/  SGXT R3, R2, 0x1 ;  /* 0x000000010203781a */ /* 0x000fc80000000200 */
[----:B------:R-:W-:Y:S02]  /*00d0*/  ISETP.GE.AND P0, PT, R0, 0x80, PT ;  /* 0x000000800000780c */ /* 0x000fe40003f06270 */
[----:B------:R-:W-:-:S04]  /*00e0*/  LEA.HI R3, R3, R0, RZ, 0x2 ;  /* 0x0000000003037211 */ /* 0x000fc800078f10ff */
[----:B------:R-:W-:-:S04]  /*00f0*/  SHF.R.S32.HI R3, RZ, 0x2, R3 ;  /* 0x00000002ff037819 */ /* 0x000fc80000011403 */
[----:B------:R-:W-:-:S04]  /*0100*/  LEA.HI R2, R3, R3, RZ, 0x3 ;  /* 0x0000000303027211 */ /* 0x000fc800078f18ff */
[----:B------:R-:W-:-:S05]  /*0110*/  LOP3.LUT R2, R2, 0xfffffff8, RZ, 0xc0, !PT ;  /* 0xfffffff802027812 */ /* 0x000fca00078ec0ff */
[----:B------:R-:W-:Y:S02]  /*0120*/  IMAD.IADD R13, R3, 0x1, -R2 ;  /* 0x00000001030d7824 */ /* 0x000fe400078e0a02 */
[----:B------:R-:W1:Y:S02]  /*0130*/  LDC.64 R2, c[0x0][0x210] ;  /* 0x00008400ff027b82 */ /* 0x000e640000000a00 */
[----:B--2---:R-:W-:-:S05]  /*0140*/  IMAD.WIDE R6, R13, 0x4, R6 ;  /* 0x000000040d067825 */ /* 0x004fca00078e0206 */
[----:B------:R5:W2:Y:S01]  /*0150*/  @!P0 LDG.E.EL R14, desc[UR4][R6.64] ;  /* 0x00000004060e8981 */ /* 0x000aa2000c2e1900 */
[----:B------:R-:W-:Y:S02]  /*0160*/  IMAD.MOV.U32 R12, RZ, RZ, RZ ;  /* 0x000000ffff0c7224 */ /* 0x000fe400078e00ff */
[----:B----4-:R-:W-:-:S05]  /*0170*/  IMAD.WIDE R4, R13, 0x4, R4 ;  /* 0x000000040d047825 */ /* 0x010fca00078e0204 */
[----:B------:R-:W3:Y:S01]  /*0180*/  @!P0 LDG.E.EL R15, desc[UR4][R4.64] ;  /* 0x00000004040f8981 */ /* 0x000ee2000c2e1900 */
[----:B-----5:R-:W-:-:S04]  /*0190*/  IMAD.WIDE R6, R13, 0x4, R8 ;  /* 0x000000040d067825 */ /* 0x020fc800078e0208 */
[----:B-1----:R-:W-:-:S04]  /*01a0*/  IMAD.WIDE R2, R0, 0x4, R2 ;  /* 0x0000000400027825 */ /* 0x002fc800078e0202 */
[----:B0-----:R-:W-:Y:S01]  /*01b0*/  IMAD.WIDE R8, R13, 0x4, R10 ;  /* 0x000000040d087825 */ /* 0x001fe200078e020a */
[----:B------:R0:W3:Y:S01]  /*01c0*/  @!P0 LDG.E R12, desc[UR4][R2.64] ;  /* 0x00000004020c8981 */ /* 0x0000e2000c1e1900 */
[----:B------:R-:W-:-:S06]  /*01d0*/  CS2R R10, SRZ ;  /* 0x00000000000a7805 */ /* 0x000fcc000001ff00 */
[----:B------:R-:W4:Y:S04]  /*01e0*/  @!P0 LDG.E.EL R10, desc[UR4][R6.64] ;  /* 0x00000004060a8981 */ /* 0x000f28000c2e1900 */
[----:B------:R-:W4:Y:S01]  /*01f0*/  @!P0 LDG.E.EL R11, desc[UR4][R8.64] ;  /* 0x00000004080b8981 */ /* 0x000f22000c2e1900 */
[----:B0-----:R-:W-:Y:S02]  /*0200*/  IMAD.MOV.U32 R2, RZ, RZ, 0x3e800000 ;  /* 0x3e800000ff027424 */ /* 0x001fe400078e00ff */
[----:B--2---:R-:W-:-:S04]  /*0210*/  FADD R14, R14, 9.9999997473787516356e-06 ;  /* 0x3727c5ac0e0e7421 */ /* 0x004fc80000000000 */
[----:B------:R-:W0:Y:S02]  /*0220*/  MUFU.SQRT R13, R14 ;  /* 0x0000000e000d7308 */ /* 0x000e240000002000 */
[C---:B0-----:R-:W-:Y:S02]  /*0230*/  FSETP.GT.AND P1, PT, R13.reuse, 8.50705917302346158658e+37, PT ;  /* 0x7e8000000d00780b */ /* 0x041fe40003f24000 */
[----:B------:R-:W-:-:S11]  /*0240*/  FSETP.GEU.AND P2, PT, R13, 1.175494350822287508e-38, PT ;  /* 0x008000000d00780b */ /* 0x000fd60003f4e000 */
[----:B------:R-:W-:-:S04]  /*0250*/  @P1 FMUL R13, R13, 0.25 ;  /* 0x3e8000000d0d1820 */ /* 0x000fc80000400000 */
[----:B------:R-:W-:-:S06]  /*0260*/  @!P2 FMUL R13, R13, 16777216 ;  /* 0x4b8000000d0da820 */ /* 0x000fcc0000400000 */
[----:B------:R-:W0:Y:S01]  /*0270*/  MUFU.RCP R13, R13 ;  /* 0x0000000d000d7308 */ /* 0x000e220000001000 */
[----:B------:R-:W-:Y:S01]  /*0280*/  FSEL R2, R2, 1, P1 ;  /* 0x3f80000002027808 */ /* 0x000fe20000800000 */
[----:B---3--:R-:W-:-:S04]  /*0290*/  FADD R12, -R15, R12 ;  /* 0x0000000c0f0c7221 */ /* 0x008fc80000000100 */
[----:B------:R-:W-:-:S04]  /*02a0*/  @!P2 FMUL R2, R2, 16777216 ;  /* 0x4b8000000202a820 */ /* 0x000fc80000400000 */
[----:B0-----:R-:W-:-:S04]  /*02b0*/  FMUL R3, R13, R2 ;  /* 0x000000020d037220 */ /* 0x001fc80000400000 */
[----:B------:R-:W-:Y:S02]  /*02c0*/  FMUL R12, R12, R3 ;  /* 0x000000030c0c7220 */ /* 0x000fe40000400000 */
[----:B------:R-:W0:Y:S02]  /*02d0*/  LDC.64 R2, c[0x0][0x238] ;  /* 0x00008e00ff027b82 */ /* 0x000e240000000a00 */
[----:B----4-:R-:W-:-:S05]  /*02e0*/  FFMA R10, R12, R10, R11 ;  /* 0x0000000a0c0a7223 */ /* 0x010fca000000000b */
[----:B------:R-:W-:-:S04]  /*02f0*/  FSETP.GTU.AND P1, PT, R10, RZ, PT ;  /* 0x000000ff0a00720b */ /* 0x000fc80003f2c000 */
[----:B------:R-:W-:-:S04]  /*0300*/  FSEL R5, R10, RZ, P1 ;  /* 0x000000ff0a057208 */ /* 0x000fc80000800000 */
[C---:B------:R-:W-:Y:S02]  /*0310*/  FSETP.GEU.AND P2, PT, R5.reuse, 6, PT ;  /* 0x40c000000500780b */ /* 0x040fe40003f4e000 */
[----:B------:R-:W-:Y:S01]  /*0320*/  FSETP.NAN.AND P1, PT, R5, R5, PT ;  /* 0x000000050500720b */ /* 0x000fe20003f28000 */
[----:B0-----:R-:W-:-:S10]  /*0330*/  IMAD.WIDE R2, R0, 0x4, R2 ;  /* 0x0000000400027825 */ /* 0x001fd400078e0202 */
[----:B------:R-:W-:Y:S01]  /*0340*/  @P2 SEL R5, R5, 0x40c00000, P1 ;  /* 0x40c0000005052807 */ /* 0x000fe20000800000 */
[----:B------:R-:W-:Y:S06]  /*0350*/  @P0 EXIT ;  /* 0x000000000000094d */ /* 0x000fec0003800000 */
[----:B------:R-:W-:Y:S01]  /*0360*/  STG.E desc[UR4][R2.64], R5 ;  /* 0x0000000502007986 */ /* 0x000fe2000c101904 */
[----:B------:R-:W-:Y:S05]  /*0370*/  EXIT ;  /* 0x000000000000794d */ /* 0x000fea0003800000 */
.L_x_0:
[----:B------:R-:W-:-:S00]  /*0380*/  BRA `(.L_x_0) ;  /* 0xfffffffc00fc7947 */ /* 0x000fc0000383ffff */
[----:B------:R-:W-:-:S00]  /*0390*/  NOP ;  /* 0x0000000000007918 */ /* 0x000fc00000000000 */
        /* <DEDUP_REMOVED lines=14> */
.L_x_1:


//--------------------- .nv.global.init           --------------------------
	.section	.nv.global.init,"aw",@progbits
.nv.global.init:
	.type		_$_str,@object
	.size		_$_str,(_$_str_$_2 - _$_str)
_$_str:
        /*0000*/ 	.byte	0x5f, 0x5f, 0x43, 0x55, 0x44, 0x41, 0x5f, 0x46, 0x54, 0x5a, 0x00
	.type		_$_str_$_2,@object
	.size		_$_str_$_2,(.L_1 - _$_str_$_2)
_$_str_$_2:
        /*000b*/ 	.byte	0x5f, 0x5f, 0x43, 0x55, 0x44, 0x41, 0x5f, 0x50, 0x52, 0x45, 0x43, 0x5f, 0x53, 0x51, 0x52, 0x54
        /*001b*/ 	.byte	0x00
.L_1:


//--------------------- .nv.constant0.triton_poi_fused__native_batch_norm_legit_no_training_hardtanh_1 --------------------------
	.section	.nv.constant0.triton_poi_fused__native_batch_norm_legit_no_training_hardtanh_1,"a",@progbits
	.sectionflags	@""
	.align	4
.nv.constant0.triton_poi_fused__native_batch_norm_legit_no_training_hardtanh_1:
	.zero		580
